	.headerflags	@"EF_CUDA_TEXMODE_UNIFIED EF_CUDA_64BIT_ADDRESS EF_CUDA_ACCELERATORS EF_CUDA_SM90 EF_CUDA_VIRTUAL_SM(EF_CUDA_SM90)"
	.elftype	@"ET_EXEC"


//--------------------- .nv.info                  --------------------------
	.section	.nv.info,"",@"SHT_CUDA_INFO"
	.align	4


	//----- nvinfo : EIATTR_REGCOUNT
	.align		4
        /*0000*/ 	.byte	0x04, 0x2f
        /*0002*/ 	.short	(.L_1 - .L_0)
	.align		4
.L_0:
        /*0004*/ 	.word	index@(triton_poi_fused_add_convolution_8)
        /*0008*/ 	.word	0x0000000e


	//----- nvinfo : EIATTR_MIN_STACK_SIZE
	.align		4
.L_1:
        /*000c*/ 	.byte	0x04, 0x12
        /*000e*/ 	.short	(.L_3 - .L_2)
	.align		4
.L_2:
        /*0010*/ 	.word	index@(triton_poi_fused_add_convolution_8)
        /*0014*/ 	.word	0x00000000


	//----- nvinfo : EIATTR_FRAME_SIZE
	.align		4
.L_3:
        /*0018*/ 	.byte	0x04, 0x11
        /*001a*/ 	.short	(.L_5 - .L_4)
	.align		4
.L_4:
        /*001c*/ 	.word	index@(triton_poi_fused_add_convolution_8)
        /*0020*/ 	.word	0x00000000


	//----- nvinfo : EIATTR_MIN_STACK_SIZE
	.align		4
.L_5:
        /*0024*/ 	.byte	0x04, 0x12
        /*0026*/ 	.short	(.L_7 - .L_6)
	.align		4
.L_6:
        /*0028*/ 	.word	index@(triton_poi_fused_add_convolution_8)
        /*002c*/ 	.word	0x00000000
.L_7:


//--------------------- .nv.info.triton_poi_fused_add_convolution_8 --------------------------
	.section	.nv.info.triton_poi_fused_add_convolution_8,"",@"SHT_CUDA_INFO"
	.sectionflags	@""
	.align	4


	//----- nvinfo : EIATTR_CUDA_API_VERSION
	.align		4
        /*0000*/ 	.byte	0x04, 0x37
        /*0002*/ 	.short	(.L_9 - .L_8)
.L_8:
        /*0004*/ 	.word	0x0000007c


	//----- nvinfo : EIATTR_KPARAM_INFO
	.align		4
.L_9:
        /*0008*/ 	.byte	0x04, 0x17
        /*000a*/ 	.short	(.L_11 - .L_10)
.L_10:
        /*000c*/ 	.word	0x00000000
        /*0010*/ 	.short	0x0003
        /*0012*/ 	.short	0x0018
        /*0014*/ 	.byte	0x00, 0xf0, 0x11, 0x00


	//----- nvinfo : EIATTR_KPARAM_INFO
	.align		4
.L_11:
        /*0018*/ 	.byte	0x04, 0x17
        /*001a*/ 	.short	(.L_13 - .L_12)
.L_12:
        /*001c*/ 	.word	0x00000000
        /*0020*/ 	.short	0x0002
        /*0022*/ 	.short	0x0010
        /*0024*/ 	.byte	0x00, 0xf4, 0x21, 0x00


	//----- nvinfo : EIATTR_KPARAM_INFO
	.align		4
.L_13:
        /*0028*/ 	.byte	0x04, 0x17
        /*002a*/ 	.short	(.L_15 - .L_14)
.L_14:
        /*002c*/ 	.word	0x00000000
        /*0030*/ 	.short	0x0001
        /*0032*/ 	.short	0x0008
        /*0034*/ 	.byte	0x00, 0xf4, 0x21, 0x00


	//----- nvinfo : EIATTR_KPARAM_INFO
	.align		4
.L_15:
        /*0038*/ 	.byte	0x04, 0x17
        /*003a*/ 	.short	(.L_17 - .L_16)
.L_16:
        /*003c*/ 	.word	0x00000000
        /*0040*/ 	.short	0x0000
        /*0042*/ 	.short	0x0000
        /*0044*/ 	.byte	0x00, 0xf4, 0x21, 0x00


	//----- nvinfo : EIATTR_SPARSE_MMA_MASK
	.align		4
.L_17:
        /*0048*/ 	.byte	0x03, 0x50
        /*004a*/ 	.short	0x0000


	//----- nvinfo : EIATTR_MAXREG_COUNT
	.align		4
        /*004c*/ 	.byte	0x03, 0x1b
        /*004e*/ 	.short	0x00ff


	//----- nvinfo : EIATTR_EXIT_INSTR_OFFSETS
	.align		4
        /*0050*/ 	.byte	0x04, 0x1c
        /*0052*/ 	.short	(.L_19 - .L_18)


	//   ....[0]....
.L_18:
        /*0054*/ 	.word	0x000001c0


	//   ....[1]....
        /*0058*/ 	.word	0x000001e0


	//----- nvinfo : EIATTR_REQNTID
	.align		4
.L_19:
        /*005c*/ 	.byte	0x04, 0x10
        /*005e*/ 	.short	(.L_21 - .L_20)
.L_20:
        /*0060*/ 	.word	0x00000080
        /*0064*/ 	.word	0x00000001
        /*0068*/ 	.word	0x00000001


	//----- nvinfo : EIATTR_CBANK_PARAM_SIZE
	.align		4
.L_21:
        /*006c*/ 	.byte	0x03, 0x19
        /*006e*/ 	.short	0x001c


	//----- nvinfo : EIATTR_PARAM_CBANK
	.align		4
        /*0070*/ 	.byte	0x04, 0x0a
        /*0072*/ 	.short	(.L_23 - .L_22)
	.align		4
.L_22:
        /*0074*/ 	.word	index@(.nv.constant0.triton_poi_fused_add_convolution_8)
        /*0078*/ 	.short	0x0210
        /*007a*/ 	.short	0x001c


	//----- nvinfo : EIATTR_SW_WAR
	.align		4
.L_23:
        /*007c*/ 	.byte	0x04, 0x36
        /*007e*/ 	.short	(.L_25 - .L_24)
.L_24:
        /*0080*/ 	.word	0x00000008
.L_25:


//--------------------- .nv.callgraph             --------------------------
	.section	.nv.callgraph,"",@"SHT_CUDA_CALLGRAPH"
	.align	4
	.sectionentsize	8
	.align		4
        /*0000*/ 	.word	0x00000000
	.align		4
        /*0004*/ 	.word	0xffffffff
	.align		4
        /*0008*/ 	.word	0x00000000
	.align		4
        /*000c*/ 	.word	0xfffffffe
	.align		4
        /*0010*/ 	.word	0x00000000
	.align		4
        /*0014*/ 	.word	0xfffffffd
	.align		4
        /*0018*/ 	.word	0x00000000
	.align		4
        /*001c*/ 	.word	0xfffffffc


//--------------------- .text.triton_poi_fused_add_convolution_8 --------------------------
	.section	.text.triton_poi_fused_add_convolution_8,"ax",@progbits
	.align	128
        .global         triton_poi_fused_add_convolution_8
        .type           triton_poi_fused_add_convolution_8,@function
        .size           triton_poi_fused_add_convolution_8,(.L_x_1 - triton_poi_fused_add_convolution_8)
        .other          triton_poi_fused_add_convolution_8,@"STO_CUDA_ENTRY STV_DEFAULT"
triton_poi_fused_add_convolution_8:
.text.triton_poi_fused_add_convolution_8:
[----:B------:R-:W0:Y:S02]  /*0000*/  LDC R1, c[0x0][0x28] ;  /* 0x00000a00ff017b82 */ /* 0x000e240000000800 */
[----:B------:R-:W1:Y:S01]  /*0010*/  S2R R0, SR_TID.X ;  /* 0x0000000000007919 */ /* 0x000e620000002100 */
[----:B------:R-:W2:Y:S01]  /*0020*/  LDC.64 R4, c[0x0][0x218] ;  /* 0x00008600ff047b82 */ /* 0x000ea20000000a00 */
[----:B------:R-:W-:Y:S01]  /*0030*/  ULDC.64 UR4, c[0x0][0x208] ;  /* 0x0000820000047ab9 */ /* 0x000fe20000000a00 */
[----:B------:R-:W3:Y:S06]  /*0040*/  S2R R9, SR_CTAID.X ;  /* 0x0000000000097919 */ /* 0x000eec0000002500 */
[----:B------:R-:W4:Y:S01]  /*0050*/  LDC.64 R6, c[0x0][0x220] ;  /* 0x00008800ff067b82 */ /* 0x000f220000000a00 */
[----:B-1----:R-:W-:-:S02]  /*0060*/  LOP3.LUT R0, R0, 0x7f, RZ, 0xc0, !PT ;  /* 0x0000007f00007812 */ /* 0x002fc400078ec0ff */
[----:B---3--:R-:W-:-:S03]  /*0070*/  SHF.R.S32.HI R2, RZ, 0x18, R9 ;  /* 0x00000018ff027819 */ /* 0x008fc60000011409 */
[----:B------:R-:W-:Y:S01]  /*0080*/  IMAD R9, R9, 0x80, R0 ;  /* 0x0000008009097824 */ /* 0x000fe200078e0200 */
[----:B------:R-:W-:Y:S02]  /*0090*/  SGXT R0, R2, 0x1 ;  /* 0x000000010200781a */ /* 0x000fe40000000200 */
[----:B------:R-:W1:Y:S02]  /*00a0*/  LDC.64 R2, c[0x0][0x210] ;  /* 0x00008400ff027b82 */ /* 0x000e640000000a00 */
[----:B------:R-:W-:Y:S02]  /*00b0*/  ISETP.GE.AND P0, PT, R9, 0x100, PT ;  /* 0x000001000900780c */ /* 0x000fe40003f06270 */
[----:B------:R-:W-:-:S04]  /*00c0*/  LEA.HI R0, R0, R9, RZ, 0x4 ;  /* 0x0000000900007211 */ /* 0x000fc800078f20ff */
[----:B------:R-:W-:-:S04]  /*00d0*/  SHF.R.S32.HI R0, RZ, 0x4, R0 ;  /* 0x00000004ff007819 */ /* 0x000fc80000011400 */
[----:B------:R-:W-:-:S04]  /*00e0*/  LEA.HI R8, R0, R0, RZ, 0x2 ;  /* 0x0000000000087211 */ /* 0x000fc800078f10ff */
[----:B------:R-:W-:-:S05]  /*00f0*/  LOP3.LUT R11, R8, 0xfffffffc, RZ, 0xc0, !PT ;  /* 0xfffffffc080b7812 */ /* 0x000fca00078ec0ff */
[----:B------:R-:W-:Y:S02]  /*0100*/  IMAD.IADD R11, R0, 0x1, -R11 ;  /* 0x00000001000b7824 */ /* 0x000fe400078e0a0b */
[----:B------:R-:W-:Y:S02]  /*0110*/  IMAD.MOV.U32 R0, RZ, RZ, RZ ;  /* 0x000000ffff007224 */ /* 0x000fe400078e00ff */
[----:B--2---:R-:W-:Y:S01]  /*0120*/  IMAD.WIDE R4, R11, 0x4, R4 ;  /* 0x000000040b047825 */ /* 0x004fe200078e0204 */
[----:B------:R-:W-:-:S03]  /*0130*/  HFMA2.MMA R11, -RZ, RZ, 0, 0 ;  /* 0x00000000ff0b7435 */ /* 0x000fc600000001ff */
[----:B-1----:R-:W-:Y:S01]  /*0140*/  IMAD.WIDE R2, R9, 0x4, R2 ;  /* 0x0000000409027825 */ /* 0x002fe200078e0202 */
[----:B------:R-:W-:-:S03]  /*0150*/  MOV R8, RZ ;  /* 0x000000ff00087202 */ /* 0x000fc60000000f00 */
[----:B----4-:R-:W-:Y:S01]  /*0160*/  IMAD.WIDE R6, R9, 0x4, R6 ;  /* 0x0000000409067825 */ /* 0x010fe200078e0206 */
[----:B------:R-:W2:Y:S04]  /*0170*/  @!P0 LDG.E R0, desc[UR4][R2.64] ;  /* 0x0000000402008981 */ /* 0x000ea8000c1e1900 */
[----:B------:R-:W2:Y:S04]  /*0180*/  @!P0 LDG.E.EL R11, desc[UR4][R4.64] ;  /* 0x00000004040b8981 */ /* 0x000ea8000c2e1900 */
[----:B------:R-:W3:Y:S01]  /*0190*/  @!P0 LDG.E R8, desc[UR4][R6.64] ;  /* 0x0000000406088981 */ /* 0x000ee2000c1e1900 */
[----:B--2---:R-:W-:-:S04]  /*01a0*/  FADD R11, R11, R0 ;  /* 0x000000000b0b7221 */ /* 0x004fc80000000000 */
[----:B---3--:R-:W-:Y:S01]  /*01b0*/  FADD R11, R11, R8 ;  /* 0x000000080b0b7221 */ /* 0x008fe20000000000 */
[----:B------:R-:W-:Y:S06]  /*01c0*/  @P0 EXIT ;  /* 0x000000000000094d */ /* 0x000fec0003800000 */
[----:B------:R-:W-:Y:S01]  /*01d0*/  STG.E desc[UR4][R2.64], R11 ;  /* 0x0000000b02007986 */ /* 0x000fe2000c101904 */
[----:B------:R-:W-:Y:S05]  /*01e0*/  EXIT ;  /* 0x000000000000794d */ /* 0x000fea0003800000 */
.L_x_0:
[----:B------:R-:W-:-:S00]  /*01f0*/  BRA `(.L_x_0) ;  /* 0xfffffffc00fc7947 */ /* 0x000fc0000383ffff */
[----:B------:R-:W-:-:S00]  /*0200*/  NOP ;  /* 0x0000000000007918 */ /* 0x000fc00000000000 */
[----:B------:R-:W-:-:S00]  /*0210*/  NOP ;  /* 0x0000000000007918 */ /* 0x000fc00000000000 */
[----:B------:R-:W-:-:S00]  /*0220*/  NOP ;  /* 0x0000000000007918 */ /* 0x000fc00000000000 */
[----:B------:R-:W-:-:S00]  /*0230*/  NOP ;  /* 0x0000000000007918 */ /* 0x000fc00000000000 */
[----:B------:R-:W-:-:S00]  /*0240*/  NOP ;  /* 0x0000000000007918 */ /* 0x000fc00000000000 */
[----:B------:R-:W-:-:S00]  /*0250*/  NOP ;  /* 0x0000000000007918 */ /* 0x000fc00000000000 */
[----:B------:R-:W-:-:S00]  /*0260*/  NOP ;  /* 0x0000000000007918 */ /* 0x000fc00000000000 */
[----:B------:R-:W-:-:S00]  /*0270*/  NOP ;  /* 0x0000000000007918 */ /* 0x000fc00000000000 */
.L_x_1:


//--------------------- .nv.constant0.triton_poi_fused_add_convolution_8 --------------------------
	.section	.nv.constant0.triton_poi_fused_add_convolution_8,"a",@progbits
	.sectionflags	@""
	.align	4
.nv.constant0.triton_poi_fused_add_convolution_8:
	.zero		556
